//
// Generated by NVIDIA NVVM Compiler
//
// Compiler Build ID: CL-36424714
// Cuda compilation tools, release 13.0, V13.0.88
// Based on NVVM 20.0.0
//

.version 9.0
.target sm_100
.address_size 64

	// .globl	_Z3addiPKfS0_Pf

.visible .entry _Z3addiPKfS0_Pf(
	.param .u32 _Z3addiPKfS0_Pf_param_0,
	.param .u64 .ptr .align 1 _Z3addiPKfS0_Pf_param_1,
	.param .u64 .ptr .align 1 _Z3addiPKfS0_Pf_param_2,
	.param .u64 .ptr .align 1 _Z3addiPKfS0_Pf_param_3
)
{
	.reg .pred 	%p<2>;
	.reg .b32 	%r<6>;
	.reg .b32 	%f<4>;
	.reg .b64 	%rd<11>;

	ld.param.u32 	%r2, [_Z3addiPKfS0_Pf_param_0];
	ld.param.u64 	%rd1, [_Z3addiPKfS0_Pf_param_1];
	ld.param.u64 	%rd2, [_Z3addiPKfS0_Pf_param_2];
	ld.param.u64 	%rd3, [_Z3addiPKfS0_Pf_param_3];
	mov.u32 	%r3, %ctaid.x;
	mov.u32 	%r4, %ntid.x;
	mov.u32 	%r5, %tid.x;
	mad.lo.s32 	%r1, %r3, %r4, %r5;
	setp.ge.s32 	%p1, %r1, %r2;
	@%p1 bra 	$L__BB0_2;
	cvta.to.global.u64 	%rd4, %rd1;
	cvta.to.global.u64 	%rd5, %rd2;
	cvta.to.global.u64 	%rd6, %rd3;
	mul.wide.s32 	%rd7, %r1, 4;
	add.s64 	%rd8, %rd4, %rd7;
	ld.global.f32 	%f1, [%rd8];
	add.s64 	%rd9, %rd5, %rd7;
	ld.global.f32 	%f2, [%rd9];
	add.f32 	%f3, %f1, %f2;
	add.s64 	%rd10, %rd6, %rd7;
	st.global.f32 	[%rd10], %f3;
$L__BB0_2:
	ret;

}


// ===== COMPILED SASS (sm_100) =====

	.target	sm_100

	.elftype	@"ET_EXEC"


//--------------------- .note.nv.tkinfo           --------------------------
	.section	.note.nv.tkinfo,"",@"SHT_NOTE"
	.sectionflags	@"SHF_NOTE_NV_TKINFO"
	.tkinfo
        /*0018*/ 	.word	0x00000002
        /*0030*/ 	.string	""
        /*0030*/ 	.string	"ptxas"
        /*0030*/ 	.string	"Cuda compilation tools, release 13.0, V13.0.88"
        /*0030*/ 	.string	"Build cuda_13.0.r13.0/compiler.36424714_0"
        /*0030*/ 	.string	"-arch sm_100 -m 64 "



//--------------------- .note.nv.cuinfo           --------------------------
	.section	.note.nv.cuinfo,"",@"SHT_NOTE"
	.sectionflags	@"SHF_NOTE_NV_CUINFO"
        /*0018*/ 	.short	0x0002
        /*001a*/ 	.short	0x0064
        /*001c*/ 	.short	0x0082
	.zero		2


//--------------------- .nv.info                  --------------------------
	.section	.nv.info,"",@"SHT_CUDA_INFO"
	.align	4


	//----- nvinfo : EIATTR_REGCOUNT
	.align		4
        /*0000*/ 	.byte	0x04, 0x2f
        /*0002*/ 	.short	(.L_1 - .L_0)
	.align		4
.L_0:
        /*0004*/ 	.word	index@(_Z3addiPKfS0_Pf)
        /*0008*/ 	.word	0x0000000c


	//----- nvinfo : EIATTR_FRAME_SIZE
	.align		4
.L_1:
        /*000c*/ 	.byte	0x04, 0x11
        /*000e*/ 	.short	(.L_3 - .L_2)
	.align		4
.L_2:
        /*0010*/ 	.word	index@(_Z3addiPKfS0_Pf)
        /*0014*/ 	.word	0x00000000


	//----- nvinfo : EIATTR_MIN_STACK_SIZE
	.align		4
.L_3:
        /*0018*/ 	.byte	0x04, 0x12
        /*001a*/ 	.short	(.L_5 - .L_4)
	.align		4
.L_4:
        /*001c*/ 	.word	index@(_Z3addiPKfS0_Pf)
        /*0020*/ 	.word	0x00000000
.L_5:


//--------------------- .nv.compat                --------------------------
	.section	.nv.compat,"",@"SHT_CUDA_COMPAT_INFO"
	.align	4
        /*0000*/ 	.byte	0x02, 0x09, 0x00, 0x00, 0x02, 0x02, 0x01, 0x00, 0x02, 0x05, 0x05, 0x00, 0x03, 0x07, 0x01, 0x01
        /*0010*/ 	.byte	0x02, 0x03, 0x00, 0x00, 0x02, 0x06, 0x01, 0x00, 0x04, 0x0b, 0x08, 0x00, 0x09, 0x00, 0x00, 0x00
        /*0020*/ 	.byte	0x00, 0x00, 0x00, 0x00


//--------------------- .nv.info._Z3addiPKfS0_Pf  --------------------------
	.section	.nv.info._Z3addiPKfS0_Pf,"",@"SHT_CUDA_INFO"
	.sectionflags	@""
	.align	4


	//----- nvinfo : EIATTR_CUDA_API_VERSION
	.align		4
        /*0000*/ 	.byte	0x04, 0x37
        /*0002*/ 	.short	(.L_7 - .L_6)
.L_6:
        /*0004*/ 	.word	0x00000082


	//----- nvinfo : EIATTR_KPARAM_INFO
	.align		4
.L_7:
        /*0008*/ 	.byte	0x04, 0x17
        /*000a*/ 	.short	(.L_9 - .L_8)
.L_8:
        /*000c*/ 	.word	0x00000000
        /*0010*/ 	.short	0x0003
        /*0012*/ 	.short	0x0018
        /*0014*/ 	.byte	0x00, 0xf5, 0x21, 0x00


	//----- nvinfo : EIATTR_KPARAM_INFO
	.align		4
.L_9:
        /*0018*/ 	.byte	0x04, 0x17
        /*001a*/ 	.short	(.L_11 - .L_10)
.L_10:
        /*001c*/ 	.word	0x00000000
        /*0020*/ 	.short	0x0002
        /*0022*/ 	.short	0x0010
        /*0024*/ 	.byte	0x00, 0xf5, 0x21, 0x00


	//----- nvinfo : EIATTR_KPARAM_INFO
	.align		4
.L_11:
        /*0028*/ 	.byte	0x04, 0x17
        /*002a*/ 	.short	(.L_13 - .L_12)
.L_12:
        /*002c*/ 	.word	0x00000000
        /*0030*/ 	.short	0x0001
        /*0032*/ 	.short	0x0008
        /*0034*/ 	.byte	0x00, 0xf5, 0x21, 0x00


	//----- nvinfo : EIATTR_KPARAM_INFO
	.align		4
.L_13:
        /*0038*/ 	.byte	0x04, 0x17
        /*003a*/ 	.short	(.L_15 - .L_14)
.L_14:
        /*003c*/ 	.word	0x00000000
        /*0040*/ 	.short	0x0000
        /*0042*/ 	.short	0x0000
        /*0044*/ 	.byte	0x00, 0xf0, 0x11, 0x00


	//----- nvinfo : EIATTR_SPARSE_MMA_MASK
	.align		4
.L_15:
        /*0048*/ 	.byte	0x03, 0x50
        /*004a*/ 	.short	0x0000


	//----- nvinfo : EIATTR_MAXREG_COUNT
	.align		4
        /*004c*/ 	.byte	0x03, 0x1b
        /*004e*/ 	.short	0x00ff


	//----- nvinfo : EIATTR_MERCURY_ISA_VERSION
	.align		4
        /*0050*/ 	.byte	0x03, 0x5f
        /*0052*/ 	.short	0x0101


	//----- nvinfo : EIATTR_VRC_CTA_INIT_COUNT
	.align		4
        /*0054*/ 	.byte	0x02, 0x4a
	.zero		1
	.zero		1


	//----- nvinfo : EIATTR_EXIT_INSTR_OFFSETS
	.align		4
        /*0058*/ 	.byte	0x04, 0x1c
        /*005a*/ 	.short	(.L_17 - .L_16)


	//   ....[0]....
.L_16:
        /*005c*/ 	.word	0x00000070


	//   ....[1]....
        /*0060*/ 	.word	0x00000130


	//----- nvinfo : EIATTR_CBANK_PARAM_SIZE
	.align		4
.L_17:
        /*0064*/ 	.byte	0x03, 0x19
        /*0066*/ 	.short	0x0020


	//----- nvinfo : EIATTR_PARAM_CBANK
	.align		4
        /*0068*/ 	.byte	0x04, 0x0a
        /*006a*/ 	.short	(.L_19 - .L_18)
	.align		4
.L_18:
        /*006c*/ 	.word	index@(.nv.constant0._Z3addiPKfS0_Pf)
        /*0070*/ 	.short	0x0380
        /*0072*/ 	.short	0x0020


	//----- nvinfo : EIATTR_SW_WAR
	.align		4
.L_19:
        /*0074*/ 	.byte	0x04, 0x36
        /*0076*/ 	.short	(.L_21 - .L_20)
.L_20:
        /*0078*/ 	.word	0x00000008
.L_21:


//--------------------- .nv.callgraph             --------------------------
	.section	.nv.callgraph,"",@"SHT_CUDA_CALLGRAPH"
	.align	4
	.sectionentsize	8
	.align		4
        /*0000*/ 	.word	0x00000000
	.align		4
        /*0004*/ 	.word	0xffffffff
	.align		4
        /*0008*/ 	.word	0x00000000
	.align		4
        /*000c*/ 	.word	0xfffffffe
	.align		4
        /*0010*/ 	.word	0x00000000
	.align		4
        /*0014*/ 	.word	0xfffffffd
	.align		4
        /*0018*/ 	.word	0x00000000
	.align		4
        /*001c*/ 	.word	0xfffffffc


//--------------------- .text._Z3addiPKfS0_Pf     --------------------------
	.section	.text._Z3addiPKfS0_Pf,"ax",@progbits
	.align	128
        .global         _Z3addiPKfS0_Pf
        .type           _Z3addiPKfS0_Pf,@function
        .size           _Z3addiPKfS0_Pf,(.L_x_1 - _Z3addiPKfS0_Pf)
        .other          _Z3addiPKfS0_Pf,@"STO_CUDA_ENTRY STV_DEFAULT"
_Z3addiPKfS0_Pf:
.text._Z3addiPKfS0_Pf:
[----:B------:R-:W-:Y:S01]  /*0000*/  LDC R1, c[0x0][0x37c] ;  /* 0x0000df00ff017b82 */ /* 0x000fe20000000800 */
[----:B------:R-:W0:Y:S07]  /*0010*/  S2R R0, SR_TID.X ;  /* 0x0000000000007919 */ /* 0x000e2e0000002100 */
[----:B------:R-:W0:Y:S01]  /*0020*/  S2UR UR4, SR_CTAID.X ;  /* 0x00000000000479c3 */ /* 0x000e220000002500 */
[----:B------:R-:W1:Y:S07]  /*0030*/  LDCU UR5, c[0x0][0x380] ;  /* 0x00007000ff0577ac */ /* 0x000e6e0008000800 */
[----:B------:R-:W0:Y:S02]  /*0040*/  LDC R9, c[0x0][0x360] ;  /* 0x0000d800ff097b82 */ /* 0x000e240000000800 */
[----:B0-----:R-:W-:-:S05]  /*0050*/  IMAD R9, R9, UR4, R0 ;  /* 0x0000000409097c24 */ /* 0x001fca000f8e0200 */
[----:B-1----:R-:W-:-:S13]  /*0060*/  ISETP.GE.AND P0, PT, R9, UR5, PT ;  /* 0x0000000509007c0c */ /* 0x002fda000bf06270 */
[----:B------:R-:W-:Y:S05]  /*0070*/  @P0 EXIT ;  /* 0x000000000000094d */ /* 0x000fea0003800000 */
[----:B------:R-:W0:Y:S01]  /*0080*/  LDC.64 R2, c[0x0][0x388] ;  /* 0x0000e200ff027b82 */ /* 0x000e220000000a00 */
[----:B------:R-:W1:Y:S07]  /*0090*/  LDCU.64 UR4, c[0x0][0x358] ;  /* 0x00006b00ff0477ac */ /* 0x000e6e0008000a00 */
[----:B------:R-:W2:Y:S08]  /*00a0*/  LDC.64 R4, c[0x0][0x390] ;  /* 0x0000e400ff047b82 */ /* 0x000eb00000000a00 */
[----:B------:R-:W3:Y:S01]  /*00b0*/  LDC.64 R6, c[0x0][0x398] ;  /* 0x0000e600ff067b82 */ /* 0x000ee20000000a00 */
[----:B0-----:R-:W-:-:S06]  /*00c0*/  IMAD.WIDE R2, R9, 0x4, R2 ;  /* 0x0000000409027825 */ /* 0x001fcc00078e0202 */
[----:B-1----:R-:W4:Y:S01]  /*00d0*/  LDG.E R2, desc[UR4][R2.64] ;  /* 0x0000000402027981 */ /* 0x002f22000c1e1900 */
[----:B--2---:R-:W-:-:S06]  /*00e0*/  IMAD.WIDE R4, R9, 0x4, R4 ;  /* 0x0000000409047825 */ /* 0x004fcc00078e0204 */
[----:B------:R-:W4:Y:S01]  /*00f0*/  LDG.E R5, desc[UR4][R4.64] ;  /* 0x0000000404057981 */ /* 0x000f22000c1e1900 */
[----:B---3--:R-:W-:-:S04]  /*0100*/  IMAD.WIDE R6, R9, 0x4, R6 ;  /* 0x0000000409067825 */ /* 0x008fc800078e0206 */
[----:B----4-:R-:W-:-:S05]  /*0110*/  FADD R9, R2, R5 ;  /* 0x0000000502097221 */ /* 0x010fca0000000000 */
[----:B------:R-:W-:Y:S01]  /*0120*/  STG.E desc[UR4][R6.64], R9 ;  /* 0x0000000906007986 */ /* 0x000fe2000c101904 */
[----:B------:R-:W-:Y:S05]  /*0130*/  EXIT ;  /* 0x000000000000794d */ /* 0x000fea0003800000 */
.L_x_0:
[----:B------:R-:W-:-:S00]  /*0140*/  BRA `(.L_x_0) ;  /* 0xfffffffc00fc7947 */ /* 0x000fc0000383ffff */
[----:B------:R-:W-:-:S00]  /*0150*/  NOP ;  /* 0x0000000000007918 */ /* 0x000fc00000000000 */
        /* <DEDUP_REMOVED lines=10> */
.L_x_1:


//--------------------- .nv.shared.reserved.0     --------------------------
	.section	.nv.shared.reserved.0,"aw",@nobits
	.weak		__nv_reservedSMEM_offset_0_alias
	.size		__nv_reservedSMEM_offset_0_alias, 0, 64
	.other		__nv_reservedSMEM_offset_0_alias,@"STO_CUDA_RESERVED_SHARED STV_DEFAULT"
__nv_reservedSMEM_offset_0_alias:
	.zero		0
	.zero		64


//--------------------- .nv.constant0._Z3addiPKfS0_Pf --------------------------
	.section	.nv.constant0._Z3addiPKfS0_Pf,"a",@progbits
	.sectionflags	@""
	.align	4
.nv.constant0._Z3addiPKfS0_Pf:
	.zero		928


//--------------------- SYMBOLS --------------------------

	.type		.nv.reservedSmem.offset0,@object
	.size		.nv.reservedSmem.offset0,0x4
